//
// Generated by NVIDIA NVVM Compiler
//
// Compiler Build ID: CL-36424714
// Cuda compilation tools, release 13.0, V13.0.88
// Based on NVVM 20.0.0
//

.version 9.0
.target sm_100
.address_size 64

	// .globl	_Z9Cuda_MultPiS_S_i
// _ZZ9Cuda_MultPiS_S_iE2T1 has been demoted
// _ZZ9Cuda_MultPiS_S_iE2T2 has been demoted

.visible .entry _Z9Cuda_MultPiS_S_i(
	.param .u64 .ptr .align 1 _Z9Cuda_MultPiS_S_i_param_0,
	.param .u64 .ptr .align 1 _Z9Cuda_MultPiS_S_i_param_1,
	.param .u64 .ptr .align 1 _Z9Cuda_MultPiS_S_i_param_2,
	.param .u32 _Z9Cuda_MultPiS_S_i_param_3
)
{
	.reg .pred 	%p<12>;
	.reg .b32 	%r<232>;
	.reg .b64 	%rd<19>;
	// demoted variable
	.shared .align 4 .b8 _ZZ9Cuda_MultPiS_S_iE2T1[1024];
	// demoted variable
	.shared .align 4 .b8 _ZZ9Cuda_MultPiS_S_iE2T2[1024];
	ld.param.u64 	%rd5, [_Z9Cuda_MultPiS_S_i_param_0];
	ld.param.u64 	%rd6, [_Z9Cuda_MultPiS_S_i_param_1];
	ld.param.u64 	%rd4, [_Z9Cuda_MultPiS_S_i_param_2];
	ld.param.u32 	%r49, [_Z9Cuda_MultPiS_S_i_param_3];
	cvta.to.global.u64 	%rd1, %rd6;
	cvta.to.global.u64 	%rd2, %rd5;
	mov.u32 	%r52, %ctaid.y;
	shl.b32 	%r53, %r52, 4;
	mov.u32 	%r1, %tid.y;
	add.s32 	%r2, %r53, %r1;
	mov.u32 	%r54, %ctaid.x;
	shl.b32 	%r3, %r54, 4;
	mov.u32 	%r4, %tid.x;
	add.s32 	%r5, %r3, %r4;
	mov.u32 	%r6, %nctaid.x;
	mul.lo.s32 	%r7, %r49, %r2;
	add.s32 	%r8, %r7, %r4;
	mul.lo.s32 	%r9, %r49, %r49;
	shl.b32 	%r55, %r1, 6;
	mov.u32 	%r56, _ZZ9Cuda_MultPiS_S_iE2T1;
	add.s32 	%r10, %r56, %r55;
	shl.b32 	%r57, %r4, 2;
	add.s32 	%r11, %r10, %r57;
	mov.u32 	%r58, _ZZ9Cuda_MultPiS_S_iE2T2;
	add.s32 	%r13, %r58, %r57;
	add.s32 	%r12, %r13, %r55;
	setp.eq.s32 	%p1, %r6, 1;
	mov.b32 	%r227, 0;
	mov.u32 	%r231, %r227;
	@%p1 bra 	$L__BB0_12;
	and.b32  	%r60, %r6, -2;
	neg.s32 	%r220, %r60;
	add.s32 	%r61, %r1, 16;
	mad.lo.s32 	%r62, %r49, %r61, %r4;
	add.s32 	%r218, %r62, %r3;
	shl.b32 	%r16, %r49, 5;
	mad.lo.s32 	%r63, %r1, %r49, %r4;
	add.s32 	%r217, %r63, %r3;
	mov.b32 	%r231, 0;
	mov.u32 	%r219, %r8;
$L__BB0_2:
	setp.ge.s32 	%p2, %r219, %r9;
	mul.wide.s32 	%rd7, %r219, 4;
	add.s64 	%rd3, %rd2, %rd7;
	mov.b32 	%r222, 0;
	@%p2 bra 	$L__BB0_4;
	ld.global.u32 	%r222, [%rd3];
$L__BB0_4:
	st.shared.u32 	[%r11], %r222;
	setp.ge.s32 	%p3, %r217, %r9;
	mov.b32 	%r223, 0;
	@%p3 bra 	$L__BB0_6;
	mul.wide.s32 	%rd8, %r217, 4;
	add.s64 	%rd9, %rd1, %rd8;
	ld.global.u32 	%r223, [%rd9];
$L__BB0_6:
	st.shared.u32 	[%r12], %r223;
	bar.sync 	0;
	ld.shared.u32 	%r67, [%r10];
	ld.shared.u32 	%r68, [%r13];
	mad.lo.s32 	%r69, %r68, %r67, %r231;
	ld.shared.u32 	%r70, [%r10+4];
	ld.shared.u32 	%r71, [%r13+64];
	mad.lo.s32 	%r72, %r71, %r70, %r69;
	ld.shared.u32 	%r73, [%r10+8];
	ld.shared.u32 	%r74, [%r13+128];
	mad.lo.s32 	%r75, %r74, %r73, %r72;
	ld.shared.u32 	%r76, [%r10+12];
	ld.shared.u32 	%r77, [%r13+192];
	mad.lo.s32 	%r78, %r77, %r76, %r75;
	ld.shared.u32 	%r79, [%r10+16];
	ld.shared.u32 	%r80, [%r13+256];
	mad.lo.s32 	%r81, %r80, %r79, %r78;
	ld.shared.u32 	%r82, [%r10+20];
	ld.shared.u32 	%r83, [%r13+320];
	mad.lo.s32 	%r84, %r83, %r82, %r81;
	ld.shared.u32 	%r85, [%r10+24];
	ld.shared.u32 	%r86, [%r13+384];
	mad.lo.s32 	%r87, %r86, %r85, %r84;
	ld.shared.u32 	%r88, [%r10+28];
	ld.shared.u32 	%r89, [%r13+448];
	mad.lo.s32 	%r90, %r89, %r88, %r87;
	ld.shared.u32 	%r91, [%r10+32];
	ld.shared.u32 	%r92, [%r13+512];
	mad.lo.s32 	%r93, %r92, %r91, %r90;
	ld.shared.u32 	%r94, [%r10+36];
	ld.shared.u32 	%r95, [%r13+576];
	mad.lo.s32 	%r96, %r95, %r94, %r93;
	ld.shared.u32 	%r97, [%r10+40];
	ld.shared.u32 	%r98, [%r13+640];
	mad.lo.s32 	%r99, %r98, %r97, %r96;
	ld.shared.u32 	%r100, [%r10+44];
	ld.shared.u32 	%r101, [%r13+704];
	mad.lo.s32 	%r102, %r101, %r100, %r99;
	ld.shared.u32 	%r103, [%r10+48];
	ld.shared.u32 	%r104, [%r13+768];
	mad.lo.s32 	%r105, %r104, %r103, %r102;
	ld.shared.u32 	%r106, [%r10+52];
	ld.shared.u32 	%r107, [%r13+832];
	mad.lo.s32 	%r108, %r107, %r106, %r105;
	ld.shared.u32 	%r109, [%r10+56];
	ld.shared.u32 	%r110, [%r13+896];
	mad.lo.s32 	%r111, %r110, %r109, %r108;
	ld.shared.u32 	%r112, [%r10+60];
	ld.shared.u32 	%r113, [%r13+960];
	mad.lo.s32 	%r27, %r113, %r112, %r111;
	bar.sync 	0;
	add.s32 	%r114, %r219, 16;
	setp.ge.s32 	%p4, %r114, %r9;
	mov.b32 	%r224, 0;
	@%p4 bra 	$L__BB0_8;
	ld.global.u32 	%r224, [%rd3+64];
$L__BB0_8:
	st.shared.u32 	[%r11], %r224;
	setp.ge.s32 	%p5, %r218, %r9;
	mov.b32 	%r225, 0;
	@%p5 bra 	$L__BB0_10;
	mul.wide.s32 	%rd10, %r218, 4;
	add.s64 	%rd11, %rd1, %rd10;
	ld.global.u32 	%r225, [%rd11];
$L__BB0_10:
	st.shared.u32 	[%r12], %r225;
	bar.sync 	0;
	ld.shared.u32 	%r116, [%r10];
	ld.shared.u32 	%r117, [%r13];
	mad.lo.s32 	%r118, %r117, %r116, %r27;
	ld.shared.u32 	%r119, [%r10+4];
	ld.shared.u32 	%r120, [%r13+64];
	mad.lo.s32 	%r121, %r120, %r119, %r118;
	ld.shared.u32 	%r122, [%r10+8];
	ld.shared.u32 	%r123, [%r13+128];
	mad.lo.s32 	%r124, %r123, %r122, %r121;
	ld.shared.u32 	%r125, [%r10+12];
	ld.shared.u32 	%r126, [%r13+192];
	mad.lo.s32 	%r127, %r126, %r125, %r124;
	ld.shared.u32 	%r128, [%r10+16];
	ld.shared.u32 	%r129, [%r13+256];
	mad.lo.s32 	%r130, %r129, %r128, %r127;
	ld.shared.u32 	%r131, [%r10+20];
	ld.shared.u32 	%r132, [%r13+320];
	mad.lo.s32 	%r133, %r132, %r131, %r130;
	ld.shared.u32 	%r134, [%r10+24];
	ld.shared.u32 	%r135, [%r13+384];
	mad.lo.s32 	%r136, %r135, %r134, %r133;
	ld.shared.u32 	%r137, [%r10+28];
	ld.shared.u32 	%r138, [%r13+448];
	mad.lo.s32 	%r139, %r138, %r137, %r136;
	ld.shared.u32 	%r140, [%r10+32];
	ld.shared.u32 	%r141, [%r13+512];
	mad.lo.s32 	%r142, %r141, %r140, %r139;
	ld.shared.u32 	%r143, [%r10+36];
	ld.shared.u32 	%r144, [%r13+576];
	mad.lo.s32 	%r145, %r144, %r143, %r142;
	ld.shared.u32 	%r146, [%r10+40];
	ld.shared.u32 	%r147, [%r13+640];
	mad.lo.s32 	%r148, %r147, %r146, %r145;
	ld.shared.u32 	%r149, [%r10+44];
	ld.shared.u32 	%r150, [%r13+704];
	mad.lo.s32 	%r151, %r150, %r149, %r148;
	ld.shared.u32 	%r152, [%r10+48];
	ld.shared.u32 	%r153, [%r13+768];
	mad.lo.s32 	%r154, %r153, %r152, %r151;
	ld.shared.u32 	%r155, [%r10+52];
	ld.shared.u32 	%r156, [%r13+832];
	mad.lo.s32 	%r157, %r156, %r155, %r154;
	ld.shared.u32 	%r158, [%r10+56];
	ld.shared.u32 	%r159, [%r13+896];
	mad.lo.s32 	%r160, %r159, %r158, %r157;
	ld.shared.u32 	%r161, [%r10+60];
	ld.shared.u32 	%r162, [%r13+960];
	mad.lo.s32 	%r231, %r162, %r161, %r160;
	bar.sync 	0;
	add.s32 	%r220, %r220, 2;
	add.s32 	%r219, %r219, 32;
	add.s32 	%r218, %r218, %r16;
	add.s32 	%r217, %r217, %r16;
	setp.ne.s32 	%p6, %r220, 0;
	@%p6 bra 	$L__BB0_2;
	shl.b32 	%r163, %r6, 4;
	and.b32  	%r227, %r163, -32;
$L__BB0_12:
	and.b32  	%r164, %r6, 1;
	setp.eq.b32 	%p7, %r164, 1;
	not.pred 	%p8, %p7;
	@%p8 bra 	$L__BB0_18;
	add.s32 	%r41, %r8, %r227;
	setp.ge.s32 	%p9, %r41, %r9;
	mov.b32 	%r229, 0;
	@%p9 bra 	$L__BB0_15;
	mul.wide.s32 	%rd12, %r41, 4;
	add.s64 	%rd13, %rd2, %rd12;
	ld.global.u32 	%r229, [%rd13];
$L__BB0_15:
	st.shared.u32 	[%r11], %r229;
	add.s32 	%r167, %r227, %r1;
	mad.lo.s32 	%r44, %r167, %r49, %r5;
	setp.ge.s32 	%p10, %r44, %r9;
	mov.b32 	%r230, 0;
	@%p10 bra 	$L__BB0_17;
	mul.wide.s32 	%rd14, %r44, 4;
	add.s64 	%rd15, %rd1, %rd14;
	ld.global.u32 	%r230, [%rd15];
$L__BB0_17:
	st.shared.u32 	[%r12], %r230;
	bar.sync 	0;
	ld.shared.u32 	%r168, [%r10];
	ld.shared.u32 	%r169, [%r13];
	mad.lo.s32 	%r170, %r169, %r168, %r231;
	ld.shared.u32 	%r171, [%r10+4];
	ld.shared.u32 	%r172, [%r13+64];
	mad.lo.s32 	%r173, %r172, %r171, %r170;
	ld.shared.u32 	%r174, [%r10+8];
	ld.shared.u32 	%r175, [%r13+128];
	mad.lo.s32 	%r176, %r175, %r174, %r173;
	ld.shared.u32 	%r177, [%r10+12];
	ld.shared.u32 	%r178, [%r13+192];
	mad.lo.s32 	%r179, %r178, %r177, %r176;
	ld.shared.u32 	%r180, [%r10+16];
	ld.shared.u32 	%r181, [%r13+256];
	mad.lo.s32 	%r182, %r181, %r180, %r179;
	ld.shared.u32 	%r183, [%r10+20];
	ld.shared.u32 	%r184, [%r13+320];
	mad.lo.s32 	%r185, %r184, %r183, %r182;
	ld.shared.u32 	%r186, [%r10+24];
	ld.shared.u32 	%r187, [%r13+384];
	mad.lo.s32 	%r188, %r187, %r186, %r185;
	ld.shared.u32 	%r189, [%r10+28];
	ld.shared.u32 	%r190, [%r13+448];
	mad.lo.s32 	%r191, %r190, %r189, %r188;
	ld.shared.u32 	%r192, [%r10+32];
	ld.shared.u32 	%r193, [%r13+512];
	mad.lo.s32 	%r194, %r193, %r192, %r191;
	ld.shared.u32 	%r195, [%r10+36];
	ld.shared.u32 	%r196, [%r13+576];
	mad.lo.s32 	%r197, %r196, %r195, %r194;
	ld.shared.u32 	%r198, [%r10+40];
	ld.shared.u32 	%r199, [%r13+640];
	mad.lo.s32 	%r200, %r199, %r198, %r197;
	ld.shared.u32 	%r201, [%r10+44];
	ld.shared.u32 	%r202, [%r13+704];
	mad.lo.s32 	%r203, %r202, %r201, %r200;
	ld.shared.u32 	%r204, [%r10+48];
	ld.shared.u32 	%r205, [%r13+768];
	mad.lo.s32 	%r206, %r205, %r204, %r203;
	ld.shared.u32 	%r207, [%r10+52];
	ld.shared.u32 	%r208, [%r13+832];
	mad.lo.s32 	%r209, %r208, %r207, %r206;
	ld.shared.u32 	%r210, [%r10+56];
	ld.shared.u32 	%r211, [%r13+896];
	mad.lo.s32 	%r212, %r211, %r210, %r209;
	ld.shared.u32 	%r213, [%r10+60];
	ld.shared.u32 	%r214, [%r13+960];
	mad.lo.s32 	%r231, %r214, %r213, %r212;
	bar.sync 	0;
$L__BB0_18:
	max.s32 	%r215, %r2, %r5;
	setp.ge.s32 	%p11, %r215, %r49;
	@%p11 bra 	$L__BB0_20;
	add.s32 	%r216, %r7, %r5;
	cvta.to.global.u64 	%rd16, %rd4;
	mul.wide.s32 	%rd17, %r216, 4;
	add.s64 	%rd18, %rd16, %rd17;
	st.global.u32 	[%rd18], %r231;
$L__BB0_20:
	ret;

}


// ===== COMPILED SASS (sm_100) =====

	.target	sm_100

	.elftype	@"ET_EXEC"


//--------------------- .note.nv.tkinfo           --------------------------
	.section	.note.nv.tkinfo,"",@"SHT_NOTE"
	.sectionflags	@"SHF_NOTE_NV_TKINFO"
	.tkinfo
        /*0018*/ 	.word	0x00000002
        /*0030*/ 	.string	""
        /*0030*/ 	.string	"ptxas"
        /*0030*/ 	.string	"Cuda compilation tools, release 13.0, V13.0.88"
        /*0030*/ 	.string	"Build cuda_13.0.r13.0/compiler.36424714_0"
        /*0030*/ 	.string	"-arch sm_100 -m 64 "



//--------------------- .note.nv.cuinfo           --------------------------
	.section	.note.nv.cuinfo,"",@"SHT_NOTE"
	.sectionflags	@"SHF_NOTE_NV_CUINFO"
        /*0018*/ 	.short	0x0002
        /*001a*/ 	.short	0x0064
        /*001c*/ 	.short	0x0082
	.zero		2


//--------------------- .nv.info                  --------------------------
	.section	.nv.info,"",@"SHT_CUDA_INFO"
	.align	4


	//----- nvinfo : EIATTR_REGCOUNT
	.align		4
        /*0000*/ 	.byte	0x04, 0x2f
        /*0002*/ 	.short	(.L_1 - .L_0)
	.align		4
.L_0:
        /*0004*/ 	.word	index@(_Z9Cuda_MultPiS_S_i)
        /*0008*/ 	.word	0x00000020


	//----- nvinfo : EIATTR_FRAME_SIZE
	.align		4
.L_1:
        /*000c*/ 	.byte	0x04, 0x11
        /*000e*/ 	.short	(.L_3 - .L_2)
	.align		4
.L_2:
        /*0010*/ 	.word	index@(_Z9Cuda_MultPiS_S_i)
        /*0014*/ 	.word	0x00000000


	//----- nvinfo : EIATTR_MIN_STACK_SIZE
	.align		4
.L_3:
        /*0018*/ 	.byte	0x04, 0x12
        /*001a*/ 	.short	(.L_5 - .L_4)
	.align		4
.L_4:
        /*001c*/ 	.word	index@(_Z9Cuda_MultPiS_S_i)
        /*0020*/ 	.word	0x00000000
.L_5:


//--------------------- .nv.compat                --------------------------
	.section	.nv.compat,"",@"SHT_CUDA_COMPAT_INFO"
	.align	4
        /*0000*/ 	.byte	0x02, 0x09, 0x00, 0x00, 0x02, 0x02, 0x01, 0x00, 0x02, 0x05, 0x05, 0x00, 0x03, 0x07, 0x01, 0x01
        /*0010*/ 	.byte	0x02, 0x03, 0x00, 0x00, 0x02, 0x06, 0x01, 0x00, 0x04, 0x0b, 0x08, 0x00, 0x09, 0x00, 0x00, 0x00
        /*0020*/ 	.byte	0x00, 0x00, 0x00, 0x00


//--------------------- .nv.info._Z9Cuda_MultPiS_S_i --------------------------
	.section	.nv.info._Z9Cuda_MultPiS_S_i,"",@"SHT_CUDA_INFO"
	.sectionflags	@""
	.align	4


	//----- nvinfo : EIATTR_CUDA_API_VERSION
	.align		4
        /*0000*/ 	.byte	0x04, 0x37
        /*0002*/ 	.short	(.L_7 - .L_6)
.L_6:
        /*0004*/ 	.word	0x00000082


	//----- nvinfo : EIATTR_KPARAM_INFO
	.align		4
.L_7:
        /*0008*/ 	.byte	0x04, 0x17
        /*000a*/ 	.short	(.L_9 - .L_8)
.L_8:
        /*000c*/ 	.word	0x00000000
        /*0010*/ 	.short	0x0003
        /*0012*/ 	.short	0x0018
        /*0014*/ 	.byte	0x00, 0xf0, 0x11, 0x00


	//----- nvinfo : EIATTR_KPARAM_INFO
	.align		4
.L_9:
        /*0018*/ 	.byte	0x04, 0x17
        /*001a*/ 	.short	(.L_11 - .L_10)
.L_10:
        /*001c*/ 	.word	0x00000000
        /*0020*/ 	.short	0x0002
        /*0022*/ 	.short	0x0010
        /*0024*/ 	.byte	0x00, 0xf5, 0x21, 0x00


	//----- nvinfo : EIATTR_KPARAM_INFO
	.align		4
.L_11:
        /*0028*/ 	.byte	0x04, 0x17
        /*002a*/ 	.short	(.L_13 - .L_12)
.L_12:
        /*002c*/ 	.word	0x00000000
        /*0030*/ 	.short	0x0001
        /*0032*/ 	.short	0x0008
        /*0034*/ 	.byte	0x00, 0xf5, 0x21, 0x00


	//----- nvinfo : EIATTR_KPARAM_INFO
	.align		4
.L_13:
        /*0038*/ 	.byte	0x04, 0x17
        /*003a*/ 	.short	(.L_15 - .L_14)
.L_14:
        /*003c*/ 	.word	0x00000000
        /*0040*/ 	.short	0x0000
        /*0042*/ 	.short	0x0000
        /*0044*/ 	.byte	0x00, 0xf5, 0x21, 0x00


	//----- nvinfo : EIATTR_SPARSE_MMA_MASK
	.align		4
.L_15:
        /*0048*/ 	.byte	0x03, 0x50
        /*004a*/ 	.short	0x0000


	//----- nvinfo : EIATTR_MAXREG_COUNT
	.align		4
        /*004c*/ 	.byte	0x03, 0x1b
        /*004e*/ 	.short	0x00ff


	//----- nvinfo : EIATTR_NUM_BARRIERS
	.align		4
        /*0050*/ 	.byte	0x02, 0x4c
        /*0052*/ 	.byte	0x01
	.zero		1


	//----- nvinfo : EIATTR_MERCURY_ISA_VERSION
	.align		4
        /*0054*/ 	.byte	0x03, 0x5f
        /*0056*/ 	.short	0x0101


	//----- nvinfo : EIATTR_VRC_CTA_INIT_COUNT
	.align		4
        /*0058*/ 	.byte	0x02, 0x4a
	.zero		1
	.zero		1


	//----- nvinfo : EIATTR_EXIT_INSTR_OFFSETS
	.align		4
        /*005c*/ 	.byte	0x04, 0x1c
        /*005e*/ 	.short	(.L_17 - .L_16)


	//   ....[0]....
.L_16:
        /*0060*/ 	.word	0x00000c80


	//   ....[1]....
        /*0064*/ 	.word	0x00000cd0


	//----- nvinfo : EIATTR_CBANK_PARAM_SIZE
	.align		4
.L_17:
        /*0068*/ 	.byte	0x03, 0x19
        /*006a*/ 	.short	0x001c


	//----- nvinfo : EIATTR_PARAM_CBANK
	.align		4
        /*006c*/ 	.byte	0x04, 0x0a
        /*006e*/ 	.short	(.L_19 - .L_18)
	.align		4
.L_18:
        /*0070*/ 	.word	index@(.nv.constant0._Z9Cuda_MultPiS_S_i)
        /*0074*/ 	.short	0x0380
        /*0076*/ 	.short	0x001c


	//----- nvinfo : EIATTR_SW_WAR
	.align		4
.L_19:
        /*0078*/ 	.byte	0x04, 0x36
        /*007a*/ 	.short	(.L_21 - .L_20)
.L_20:
        /*007c*/ 	.word	0x00000008
.L_21:


//--------------------- .nv.callgraph             --------------------------
	.section	.nv.callgraph,"",@"SHT_CUDA_CALLGRAPH"
	.align	4
	.sectionentsize	8
	.align		4
        /*0000*/ 	.word	0x00000000
	.align		4
        /*0004*/ 	.word	0xffffffff
	.align		4
        /*0008*/ 	.word	0x00000000
	.align		4
        /*000c*/ 	.word	0xfffffffe
	.align		4
        /*0010*/ 	.word	0x00000000
	.align		4
        /*0014*/ 	.word	0xfffffffd
	.align		4
        /*0018*/ 	.word	0x00000000
	.align		4
        /*001c*/ 	.word	0xfffffffc


//--------------------- .text._Z9Cuda_MultPiS_S_i --------------------------
	.section	.text._Z9Cuda_MultPiS_S_i,"ax",@progbits
	.align	128
        .global         _Z9Cuda_MultPiS_S_i
        .type           _Z9Cuda_MultPiS_S_i,@function
        .size           _Z9Cuda_MultPiS_S_i,(.L_x_4 - _Z9Cuda_MultPiS_S_i)
        .other          _Z9Cuda_MultPiS_S_i,@"STO_CUDA_ENTRY STV_DEFAULT"
_Z9Cuda_MultPiS_S_i:
.text._Z9Cuda_MultPiS_S_i:
[----:B------:R-:W-:Y:S01]  /*0000*/  LDC R1, c[0x0][0x37c] ;  /* 0x0000df00ff017b82 */ /* 0x000fe20000000800 */
[----:B------:R-:W0:Y:S07]  /*0010*/  S2R R0, SR_CTAID.Y ;  /* 0x0000000000007919 */ /* 0x000e2e0000002600 */
[----:B------:R-:W1:Y:S01]  /*0020*/  S2UR UR6, SR_CgaCtaId ;  /* 0x00000000000679c3 */ /* 0x000e620000008800 */
[----:B------:R-:W2:Y:S01]  /*0030*/  LDCU UR7, c[0x0][0x370] ;  /* 0x00006e00ff0777ac */ /* 0x000ea20008000800 */
[----:B------:R-:W-:Y:S01]  /*0040*/  HFMA2 R23, -RZ, RZ, 0, 0 ;  /* 0x00000000ff177431 */ /* 0x000fe200000001ff */
[----:B------:R-:W0:Y:S01]  /*0050*/  S2R R13, SR_TID.Y ;  /* 0x00000000000d7919 */ /* 0x000e220000002200 */
[----:B------:R-:W3:Y:S01]  /*0060*/  LDCU UR10, c[0x0][0x398] ;  /* 0x00007300ff0a77ac */ /* 0x000ee20008000800 */
[----:B------:R-:W4:Y:S01]  /*0070*/  S2R R7, SR_TID.X ;  /* 0x0000000000077919 */ /* 0x000f220000002100 */
[----:B------:R-:W-:Y:S01]  /*0080*/  UMOV UR4, 0x400 ;  /* 0x0000040000047882 */ /* 0x000fe20000000000 */
[----:B------:R-:W0:Y:S01]  /*0090*/  LDCU.64 UR8, c[0x0][0x358] ;  /* 0x00006b00ff0877ac */ /* 0x000e220008000a00 */
[----:B------:R-:W5:Y:S01]  /*00a0*/  S2R R4, SR_CTAID.X ;  /* 0x0000000000047919 */ /* 0x000f620000002500 */
[----:B------:R-:W-:-:S02]  /*00b0*/  UIADD3 UR5, UPT, UPT, UR4, 0x400, URZ ;  /* 0x0000040004057890 */ /* 0x000fc4000fffe0ff */
[----:B--2---:R-:W-:Y:S01]  /*00c0*/  UISETP.NE.AND UP0, UPT, UR7, 0x1, UPT ;  /* 0x000000010700788c */ /* 0x004fe2000bf05270 */
[----:B---3--:R-:W-:Y:S01]  /*00d0*/  MOV R22, UR10 ;  /* 0x0000000a00167c02 */ /* 0x008fe20008000f00 */
[----:B-1----:R-:W-:Y:S02]  /*00e0*/  ULEA UR4, UR6, UR4, 0x18 ;  /* 0x0000000406047291 */ /* 0x002fe4000f8ec0ff */
[----:B------:R-:W-:Y:S02]  /*00f0*/  ULEA UR5, UR6, UR5, 0x18 ;  /* 0x0000000506057291 */ /* 0x000fe4000f8ec0ff */
[-C--:B------:R-:W-:Y:S01]  /*0100*/  IMAD R20, R22, R22.reuse, RZ ;  /* 0x0000001616147224 */ /* 0x080fe200078e02ff */
[----:B0-----:R-:W-:Y:S02]  /*0110*/  LEA R0, R0, R13, 0x4 ;  /* 0x0000000d00007211 */ /* 0x001fe400078e20ff */
[----:B------:R-:W-:Y:S01]  /*0120*/  LEA R2, R13, UR4, 0x6 ;  /* 0x000000040d027c11 */ /* 0x000fe2000f8e30ff */
[----:B------:R-:W-:Y:S01]  /*0130*/  UMOV UR4, URZ ;  /* 0x000000ff00047c82 */ /* 0x000fe20008000000 */
[C---:B----4-:R-:W-:Y:S01]  /*0140*/  LEA R16, R7.reuse, UR5, 0x2 ;  /* 0x0000000507107c11 */ /* 0x050fe2000f8e10ff */
[----:B------:R-:W-:Y:S01]  /*0150*/  IMAD R21, R0, R22, R7 ;  /* 0x0000001600157224 */ /* 0x000fe200078e0207 */
[----:B------:R-:W-:-:S02]  /*0160*/  LEA R19, R7, R2, 0x2 ;  /* 0x0000000207137211 */ /* 0x000fc400078e10ff */
[----:B-----5:R-:W-:Y:S02]  /*0170*/  LEA R3, R4, R7, 0x4 ;  /* 0x0000000704037211 */ /* 0x020fe400078e20ff */
[----:B------:R-:W-:Y:S01]  /*0180*/  LEA R18, R13, R16, 0x6 ;  /* 0x000000100d127211 */ /* 0x000fe200078e30ff */
[----:B------:R-:W-:Y:S06]  /*0190*/  BRA.U !UP0, `(.L_x_0) ;  /* 0x0000000508d47547 */ /* 0x000fec000b800000 */
[----:B------:R-:W0:Y:S01]  /*01a0*/  LDC R12, c[0x0][0x398] ;  /* 0x0000e600ff0c7b82 */ /* 0x000e220000000800 */
[C---:B------:R-:W-:Y:S01]  /*01b0*/  IADD3 R5, PT, PT, R13.reuse, 0x10, RZ ;  /* 0x000000100d057810 */ /* 0x040fe20007ffe0ff */
[-CC-:B------:R-:W-:Y:S01]  /*01c0*/  IMAD R15, R13, R22.reuse, R7.reuse ;  /* 0x000000160d0f7224 */ /* 0x180fe200078e0207 */
[----:B------:R-:W-:Y:S01]  /*01d0*/  ULOP3.LUT UR4, UR7, 0xfffffffe, URZ, 0xc0, !UPT ;  /* 0xfffffffe07047892 */ /* 0x000fe2000f8ec0ff */
[----:B------:R-:W-:Y:S02]  /*01e0*/  MOV R23, RZ ;  /* 0x000000ff00177202 */ /* 0x000fe40000000f00 */
[----:B------:R-:W-:Y:S01]  /*01f0*/  IMAD R5, R5, R22, R7 ;  /* 0x0000001605057224 */ /* 0x000fe200078e0207 */
[C---:B------:R-:W-:Y:S01]  /*0200*/  LEA R15, R4.reuse, R15, 0x4 ;  /* 0x0000000f040f7211 */ /* 0x040fe200078e20ff */
[----:B------:R-:W1:Y:S01]  /*0210*/  LDC.64 R24, c[0x0][0x380] ;  /* 0x0000e000ff187b82 */ /* 0x000e620000000a00 */
[----:B------:R-:W-:Y:S01]  /*0220*/  MOV R14, R21 ;  /* 0x00000015000e7202 */ /* 0x000fe20000000f00 */
[----:B------:R-:W-:Y:S01]  /*0230*/  UIADD3 UR4, UPT, UPT, -UR4, URZ, URZ ;  /* 0x000000ff04047290 */ /* 0x000fe2000fffe1ff */
[----:B------:R-:W-:-:S11]  /*0240*/  LEA R17, R4, R5, 0x4 ;  /* 0x0000000504117211 */ /* 0x000fd600078e20ff */
.L_x_1:
[-C--:B------:R-:W-:Y:S02]  /*0250*/  ISETP.GE.AND P1, PT, R15, R20.reuse, PT ;  /* 0x000000140f00720c */ /* 0x080fe40003f26270 */
[----:B------:R-:W-:Y:S02]  /*0260*/  CS2R R6, SRZ ;  /* 0x0000000000067805 */ /* 0x000fe4000001ff00 */
[C---:B------:R-:W-:Y:S01]  /*0270*/  ISETP.GE.AND P0, PT, R14.reuse, R20, PT ;  /* 0x000000140e00720c */ /* 0x040fe20003f06270 */
[----:B-1----:R-:W-:-:S08]  /*0280*/  IMAD.WIDE R26, R14, 0x4, R24 ;  /* 0x000000040e1a7825 */ /* 0x002fd000078e0218 */
[----:B------:R-:W1:Y:S04]  /*0290*/  @!P1 LDC.64 R4, c[0x0][0x388] ;  /* 0x0000e200ff049b82 */ /* 0x000e680000000a00 */
[----:B------:R-:W2:Y:S01]  /*02a0*/  @!P0 LDG.E R6, desc[UR8][R26.64] ;  /* 0x000000081a068981 */ /* 0x000ea2000c1e1900 */
[----:B-1----:R-:W-:-:S05]  /*02b0*/  @!P1 IMAD.WIDE R4, R15, 0x4, R4 ;  /* 0x000000040f049825 */ /* 0x002fca00078e0204 */
[----:B------:R-:W3:Y:S01]  /*02c0*/  @!P1 LDG.E R7, desc[UR8][R4.64] ;  /* 0x0000000804079981 */ /* 0x000ee2000c1e1900 */
[----:B------:R-:W-:-:S03]  /*02d0*/  ISETP.GE.AND P1, PT, R17, R20, PT ;  /* 0x000000141100720c */ /* 0x000fc60003f26270 */
[----:B--2---:R-:W-:Y:S04]  /*02e0*/  STS [R19], R6 ;  /* 0x0000000613007388 */ /* 0x004fe80000000800 */
[----:B---3--:R-:W-:Y:S01]  /*02f0*/  STS [R18], R7 ;  /* 0x0000000712007388 */ /* 0x008fe20000000800 */
[----:B------:R-:W-:Y:S06]  /*0300*/  BAR.SYNC.DEFER_BLOCKING 0x0 ;  /* 0x0000000000007b1d */ /* 0x000fec0000010000 */
[----:B------:R-:W-:Y:S04]  /*0310*/  LDS R28, [R16] ;  /* 0x00000000101c7984 */ /* 0x000fe80000000800 */
[----:B------:R-:W1:Y:S04]  /*0320*/  LDS.128 R8, [R2] ;  /* 0x0000000002087984 */ /* 0x000e680000000c00 */
[----:B------:R-:W2:Y:S04]  /*0330*/  LDS R29, [R16+0x40] ;  /* 0x00004000101d7984 */ /* 0x000ea80000000800 */
[----:B------:R-:W3:Y:S04]  /*0340*/  LDS R4, [R16+0x80] ;  /* 0x0000800010047984 */ /* 0x000ee80000000800 */
[----:B------:R-:W4:Y:S01]  /*0350*/  LDS R22, [R16+0xc0] ;  /* 0x0000c00010167984 */ /* 0x000f220000000800 */
[----:B-1----:R-:W-:-:S04]  /*0360*/  IMAD R8, R8, R28, R23 ;  /* 0x0000001c08087224 */ /* 0x002fc800078e0217 */
[----:B--2---:R-:W-:Y:S02]  /*0370*/  IMAD R29, R29, R9, R8 ;  /* 0x000000091d1d7224 */ /* 0x004fe400078e0208 */
[----:B------:R-:W-:Y:S02]  /*0380*/  LDS R9, [R16+0x100] ;  /* 0x0001000010097984 */ /* 0x000fe40000000800 */
[----:B---3--:R-:W-:Y:S02]  /*0390*/  IMAD R10, R4, R10, R29 ;  /* 0x0000000a040a7224 */ /* 0x008fe400078e021d */
[----:B------:R-:W1:Y:S04]  /*03a0*/  LDS.128 R4, [R2+0x10] ;  /* 0x0000100002047984 */ /* 0x000e680000000c00 */
[----:B------:R-:W2:Y:S01]  /*03b0*/  LDS R8, [R16+0x140] ;  /* 0x0001400010087984 */ /* 0x000ea20000000800 */
[----:B----4-:R-:W-:-:S03]  /*03c0*/  IMAD R10, R22, R11, R10 ;  /* 0x0000000b160a7224 */ /* 0x010fc600078e020a */
        /* <DEDUP_REMOVED lines=9> */
[----:B------:R-:W3:Y:S01]  /*0460*/  LDS R7, [R16+0x280] ;  /* 0x0002800010077984 */ /* 0x000ee20000000800 */
[----:B-1----:R-:W-:-:S03]  /*0470*/  IMAD R6, R8, R5, R6 ;  /* 0x0000000508067224 */ /* 0x002fc600078e0206 */
[----:B------:R-:W1:Y:S01]  /*0480*/  LDS R8, [R16+0x2c0] ;  /* 0x0002c00010087984 */ /* 0x000e620000000800 */
[----:B--2---:R-:W-:-:S03]  /*0490*/  IMAD R5, R4, R9, R6 ;  /* 0x0000000904057224 */ /* 0x004fc600078e0206 */
[----:B------:R-:W-:Y:S01]  /*04a0*/  LDS R9, [R16+0x300] ;  /* 0x0003000010097984 */ /* 0x000fe20000000800 */
[----:B---3--:R-:W-:-:S03]  /*04b0*/  IMAD R10, R7, R10, R5 ;  /* 0x0000000a070a7224 */ /* 0x008fc600078e0205 */
[----:B------:R-:W2:Y:S01]  /*04c0*/  LDS.128 R4, [R2+0x30] ;  /* 0x0000300002047984 */ /* 0x000ea20000000c00 */
[----:B------:R-:W-:-:S04]  /*04d0*/  IADD3 R23, PT, PT, R14, 0x10, RZ ;  /* 0x000000100e177810 */ /* 0x000fc80007ffe0ff */
[----:B------:R-:W-:Y:S02]  /*04e0*/  ISETP.GE.AND P0, PT, R23, R20, PT ;  /* 0x000000141700720c */ /* 0x000fe40003f06270 */
[----:B------:R-:W-:Y:S01]  /*04f0*/  LDS R23, [R16+0x380] ;  /* 0x0003800010177984 */ /* 0x000fe20000000800 */
[----:B-1----:R-:W-:-:S03]  /*0500*/  IMAD R10, R8, R11, R10 ;  /* 0x0000000b080a7224 */ /* 0x002fc600078e020a */
[----:B------:R-:W1:Y:S01]  /*0510*/  LDS R11, [R16+0x340] ;  /* 0x00034000100b7984 */ /* 0x000e620000000800 */
[----:B--2---:R-:W-:Y:S02]  /*0520*/  IMAD R10, R4, R9, R10 ;  /* 0x00000009040a7224 */ /* 0x004fe400078e020a */
[----:B------:R-:W2:Y:S01]  /*0530*/  @!P1 LDC.64 R8, c[0x0][0x388] ;  /* 0x0000e200ff089b82 */ /* 0x000ea20000000a00 */
[----:B------:R-:W3:Y:S01]  /*0540*/  LDS R4, [R16+0x3c0] ;  /* 0x0003c00010047984 */ /* 0x000ee20000000800 */
[----:B------:R-:W-:-:S06]  /*0550*/  HFMA2 R22, -RZ, RZ, 0, 0 ;  /* 0x00000000ff167431 */ /* 0x000fcc00000001ff */
[----:B------:R-:W-:Y:S01]  /*0560*/  BAR.SYNC.DEFER_BLOCKING 0x0 ;  /* 0x0000000000007b1d */ /* 0x000fe20000010000 */
[----:B--2---:R-:W-:Y:S01]  /*0570*/  @!P1 IMAD.WIDE R28, R17, 0x4, R8 ;  /* 0x00000004111c9825 */ /* 0x004fe200078e0208 */
[----:B------:R-:W-:-:S04]  /*0580*/  MOV R9, RZ ;  /* 0x000000ff00097202 */ /* 0x000fc80000000f00 */
[----:B------:R-:W2:Y:S04]  /*0590*/  @!P0 LDG.E R22, desc[UR8][R26.64+0x40] ;  /* 0x000040081a168981 */ /* 0x000ea8000c1e1900 */
[----:B------:R-:W4:Y:S01]  /*05a0*/  @!P1 LDG.E R9, desc[UR8][R28.64] ;  /* 0x000000081c099981 */ /* 0x000f22000c1e1900 */
[----:B-1----:R-:W-:-:S04]  /*05b0*/  IMAD R5, R11, R5, R10 ;  /* 0x000000050b057224 */ /* 0x002fc800078e020a */
[----:B------:R-:W-:-:S04]  /*05c0*/  IMAD R5, R23, R6, R5 ;  /* 0x0000000617057224 */ /* 0x000fc800078e0205 */
[----:B---3--:R-:W-:Y:S01]  /*05d0*/  IMAD R5, R4, R7, R5 ;  /* 0x0000000704057224 */ /* 0x008fe200078e0205 */
[----:B------:R-:W-:-:S04]  /*05e0*/  UIADD3 UR4, UPT, UPT, UR4, 0x2, URZ ;  /* 0x0000000204047890 */ /* 0x000fc8000fffe0ff */
[----:B------:R-:W-:Y:S01]  /*05f0*/  UISETP.NE.AND UP0, UPT, UR4, URZ, UPT ;  /* 0x000000ff0400728c */ /* 0x000fe2000bf05270 */
[----:B------:R-:W-:Y:S01]  /*0600*/  IADD3 R14, PT, PT, R14, 0x20, RZ ;  /* 0x000000200e0e7810 */ /* 0x000fe20007ffe0ff */
[----:B--2---:R-:W-:Y:S04]  /*0610*/  STS [R19], R22 ;  /* 0x0000001613007388 */ /* 0x004fe80000000800 */
[----:B----4-:R-:W-:Y:S01]  /*0620*/  STS [R18], R9 ;  /* 0x0000000912007388 */ /* 0x010fe20000000800 */
[----:B------:R-:W-:Y:S06]  /*0630*/  BAR.SYNC.DEFER_BLOCKING 0x0 ;  /* 0x0000000000007b1d */ /* 0x000fec0000010000 */
[----:B------:R-:W-:Y:S04]  /*0640*/  LDS R22, [R16] ;  /* 0x0000000010167984 */ /* 0x000fe80000000800 */
[----:B------:R-:W1:Y:S04]  /*0650*/  LDS.128 R8, [R2] ;  /* 0x0000000002087984 */ /* 0x000e680000000c00 */
[----:B------:R-:W2:Y:S04]  /*0660*/  LDS R26, [R16+0x40] ;  /* 0x00004000101a7984 */ /* 0x000ea80000000800 */
[----:B------:R-:W3:Y:S01]  /*0670*/  LDS R23, [R16+0x80] ;  /* 0x0000800010177984 */ /* 0x000ee20000000800 */
[----:B-1----:R-:W-:-:S03]  /*0680*/  IMAD R4, R8, R22, R5 ;  /* 0x0000001608047224 */ /* 0x002fc600078e0205 */
[----:B------:R-:W1:Y:S01]  /*0690*/  LDS R8, [R16+0xc0] ;  /* 0x0000c00010087984 */ /* 0x000e620000000800 */
[----:B--2---:R-:W-:-:S03]  /*06a0*/  IMAD R9, R26, R9, R4 ;  /* 0x000000091a097224 */ /* 0x004fc600078e0204 */
[----:B------:R-:W-:Y:S04]  /*06b0*/  LDS R26, [R16+0x100] ;  /* 0x00010000101a7984 */ /* 0x000fe80000000800 */
[----:B------:R-:W2:Y:S04]  /*06c0*/  LDS.128 R4, [R2+0x10] ;  /* 0x0000100002047984 */ /* 0x000ea80000000c00 */
[----:B------:R-:W4:Y:S01]  /*06d0*/  LDS R22, [R16+0x140] ;  /* 0x0001400010167984 */ /* 0x000f220000000800 */
[----:B---3--:R-:W-:-:S03]  /*06e0*/  IMAD R9, R23, R10, R9 ;  /* 0x0000000a17097224 */ /* 0x008fc600078e0209 */
[----:B------:R-:W3:Y:S01]  /*06f0*/  LDS R23, [R16+0x180] ;  /* 0x0001800010177984 */ /* 0x000ee20000000800 */
[----:B-1----:R-:W-:-:S04]  /*0700*/  IMAD R9, R8, R11, R9 ;  /* 0x0000000b08097224 */ /* 0x002fc800078e0209 */
[----:B--2---:R-:W-:Y:S02]  /*0710*/  IMAD R9, R4, R26, R9 ;  /* 0x0000001a04097224 */ /* 0x004fe400078e0209 */
[----:B------:R-:W1:Y:S02]  /*0720*/  LDS R4, [R16+0x1c0] ;  /* 0x0001c00010047984 */ /* 0x000e640000000800 */
[----:B----4-:R-:W-:Y:S02]  /*0730*/  IMAD R5, R22, R5, R9 ;  /* 0x0000000516057224 */ /* 0x010fe400078e0209 */
[----:B------:R-:W-:Y:S04]  /*0740*/  LDS R26, [R16+0x200] ;  /* 0x00020000101a7984 */ /* 0x000fe80000000800 */
[----:B------:R-:W2:Y:S01]  /*0750*/  LDS.128 R8, [R2+0x20] ;  /* 0x0000200002087984 */ /* 0x000ea20000000c00 */
[----:B---3--:R-:W-:-:S03]  /*0760*/  IMAD R5, R23, R6, R5 ;  /* 0x0000000617057224 */ /* 0x008fc600078e0205 */
[----:B------:R-:W3:Y:S04]  /*0770*/  LDS R22, [R16+0x240] ;  /* 0x0002400010167984 */ /* 0x000ee80000000800 */
[----:B------:R-:W4:Y:S01]  /*0780*/  LDS R23, [R16+0x280] ;  /* 0x0002800010177984 */ /* 0x000f220000000800 */
[----:B-1----:R-:W-:-:S04]  /*0790*/  IMAD R5, R4, R7, R5 ;  /* 0x0000000704057224 */ /* 0x002fc800078e0205 */
[----:B--2---:R-:W-:Y:S02]  /*07a0*/  IMAD R5, R8, R26, R5 ;  /* 0x0000001a08057224 */ /* 0x004fe400078e0205 */
[----:B------:R-:W1:Y:S02]  /*07b0*/  LDS R8, [R16+0x2c0] ;  /* 0x0002c00010087984 */ /* 0x000e640000000800 */
[----:B---3--:R-:W-:Y:S02]  /*07c0*/  IMAD R22, R22, R9, R5 ;  /* 0x0000000916167224 */ /* 0x008fe400078e0205 */
[----:B------:R-:W-:Y:S04]  /*07d0*/  LDS R9, [R16+0x300] ;  /* 0x0003000010097984 */ /* 0x000fe80000000800 */
[----:B------:R-:W2:Y:S01]  /*07e0*/  LDS.128 R4, [R2+0x30] ;  /* 0x0000300002047984 */ /* 0x000ea20000000c00 */
[----:B----4-:R-:W-:-:S03]  /*07f0*/  IMAD R22, R23, R10, R22 ;  /* 0x0000000a17167224 */ /* 0x010fc600078e0216 */
[----:B------:R-:W3:Y:S04]  /*0800*/  LDS R23, [R16+0x340] ;  /* 0x0003400010177984 */ /* 0x000ee80000000800 */
[----:B------:R-:W4:Y:S04]  /*0810*/  LDS R26, [R16+0x380] ;  /* 0x00038000101a7984 */ /* 0x000f280000000800 */
[----:B------:R-:W5:Y:S01]  /*0820*/  LDS R10, [R16+0x3c0] ;  /* 0x0003c000100a7984 */ /* 0x000f620000000800 */
[----:B-1----:R-:W-:-:S04]  /*0830*/  IMAD R8, R8, R11, R22 ;  /* 0x0000000b08087224 */ /* 0x002fc800078e0216 */
[----:B--2---:R-:W-:-:S04]  /*0840*/  IMAD R4, R4, R9, R8 ;  /* 0x0000000904047224 */ /* 0x004fc800078e0208 */
[----:B---3--:R-:W-:Y:S01]  /*0850*/  IMAD R5, R23, R5, R4 ;  /* 0x0000000517057224 */ /* 0x008fe200078e0204 */
[----:B0-----:R-:W-:-:S03]  /*0860*/  MOV R22, R12 ;  /* 0x0000000c00167202 */ /* 0x001fc60000000f00 */
[----:B----4-:R-:W-:Y:S01]  /*0870*/  IMAD R5, R26, R6, R5 ;  /* 0x000000061a057224 */ /* 0x010fe200078e0205 */
[C---:B------:R-:W-:Y:S02]  /*0880*/  LEA R15, R22.reuse, R15, 0x5 ;  /* 0x0000000f160f7211 */ /* 0x040fe400078e28ff */
[----:B------:R-:W-:Y:S01]  /*0890*/  LEA R17, R22, R17, 0x5 ;  /* 0x0000001116117211 */ /* 0x000fe200078e28ff */
[----:B-----5:R-:W-:Y:S01]  /*08a0*/  IMAD R23, R10, R7, R5 ;  /* 0x000000070a177224 */ /* 0x020fe200078e0205 */
[----:B------:R-:W-:Y:S06]  /*08b0*/  BAR.SYNC.DEFER_BLOCKING 0x0 ;  /* 0x0000000000007b1d */ /* 0x000fec0000010000 */
[----:B------:R-:W-:Y:S05]  /*08c0*/  BRA.U UP0, `(.L_x_1) ;  /* 0xfffffff900607547 */ /* 0x000fea000b83ffff */
[----:B------:R-:W-:-:S04]  /*08d0*/  USHF.L.U32 UR4, UR7, 0x4, URZ ;  /* 0x0000000407047899 */ /* 0x000fc800080006ff */
[----:B------:R-:W-:-:S12]  /*08e0*/  ULOP3.LUT UR4, UR4, 0xffffffe0, URZ, 0xc0, !UPT ;  /* 0xffffffe004047892 */ /* 0x000fd8000f8ec0ff */
.L_x_0:
[----:B------:R-:W-:Y:S01]  /*08f0*/  ULOP3.LUT UR5, UR7, 0x1, URZ, 0xc0, !UPT ;  /* 0x0000000107057892 */ /* 0x000fe2000f8ec0ff */
[----:B------:R-:W-:-:S03]  /*0900*/  VIMNMX R5, PT, PT, R0, R3, !PT ;  /* 0x0000000300057248 */ /* 0x000fc60007fe0100 */
[----:B------:R-:W-:Y:S01]  /*0910*/  UISETP.NE.U32.AND UP0, UPT, UR5, 0x1, UPT ;  /* 0x000000010500788c */ /* 0x000fe2000bf05070 */
[----:B------:R-:W-:-:S08]  /*0920*/  ISETP.GE.AND P2, PT, R5, R22, PT ;  /* 0x000000160500720c */ /* 0x000fd00003f46270 */
[----:B------:R-:W-:Y:S05]  /*0930*/  BRA.U UP0, `(.L_x_2) ;  /* 0x0000000100d07547 */ /* 0x000fea000b800000 */
[----:B------:R-:W-:Y:S02]  /*0940*/  IADD3 R13, PT, PT, R13, UR4, RZ ;  /* 0x000000040d0d7c10 */ /* 0x000fe4000fffe0ff */
[----:B------:R-:W-:Y:S02]  /*0950*/  CS2R R14, SRZ ;  /* 0x00000000000e7805 */ /* 0x000fe4000001ff00 */
[----:B------:R-:W-:Y:S01]  /*0960*/  IADD3 R21, PT, PT, R21, UR4, RZ ;  /* 0x0000000415157c10 */ /* 0x000fe2000fffe0ff */
[----:B------:R-:W-:-:S03]  /*0970*/  IMAD R5, R13, R22, R3 ;  /* 0x000000160d057224 */ /* 0x000fc600078e0203 */
[-C--:B------:R-:W-:Y:S02]  /*0980*/  ISETP.GE.AND P0, PT, R21, R20.reuse, PT ;  /* 0x000000141500720c */ /* 0x080fe40003f06270 */
[----:B------:R-:W-:-:S11]  /*0990*/  ISETP.GE.AND P1, PT, R5, R20, PT ;  /* 0x000000140500720c */ /* 0x000fd60003f26270 */
[----:B------:R-:W0:Y:S08]  /*09a0*/  @!P0 LDC.64 R8, c[0x0][0x380] ;  /* 0x0000e000ff088b82 */ /* 0x000e300000000a00 */
[----:B------:R-:W1:Y:S01]  /*09b0*/  @!P1 LDC.64 R12, c[0x0][0x388] ;  /* 0x0000e200ff0c9b82 */ /* 0x000e620000000a00 */
[----:B0-----:R-:W-:-:S05]  /*09c0*/  @!P0 IMAD.WIDE R8, R21, 0x4, R8 ;  /* 0x0000000415088825 */ /* 0x001fca00078e0208 */
[----:B------:R-:W2:Y:S01]  /*09d0*/  @!P0 LDG.E R14, desc[UR8][R8.64] ;  /* 0x00000008080e8981 */ /* 0x000ea2000c1e1900 */
[----:B-1----:R-:W-:-:S05]  /*09e0*/  @!P1 IMAD.WIDE R12, R5, 0x4, R12 ;  /* 0x00000004050c9825 */ /* 0x002fca00078e020c */
[----:B------:R-:W3:Y:S04]  /*09f0*/  @!P1 LDG.E R15, desc[UR8][R12.64] ;  /* 0x000000080c0f9981 */ /* 0x000ee8000c1e1900 */
[----:B--2---:R-:W-:Y:S04]  /*0a00*/  STS [R19], R14 ;  /* 0x0000000e13007388 */ /* 0x004fe80000000800 */
[----:B---3--:R-:W-:Y:S01]  /*0a10*/  STS [R18], R15 ;  /* 0x0000000f12007388 */ /* 0x008fe20000000800 */
[----:B------:R-:W-:Y:S06]  /*0a20*/  BAR.SYNC.DEFER_BLOCKING 0x0 ;  /* 0x0000000000007b1d */ /* 0x000fec0000010000 */
[----:B------:R-:W-:Y:S04]  /*0a30*/  LDS R21, [R16] ;  /* 0x0000000010157984 */ /* 0x000fe80000000800 */
[----:B------:R-:W0:Y:S04]  /*0a40*/  LDS.128 R4, [R2] ;  /* 0x0000000002047984 */ /* 0x000e280000000c00 */
[----:B------:R-:W1:Y:S04]  /*0a50*/  LDS R24, [R16+0x40] ;  /* 0x0000400010187984 */ /* 0x000e680000000800 */
[----:B------:R-:W2:Y:S04]  /*0a60*/  LDS R25, [R16+0x80] ;  /* 0x0000800010197984 */ /* 0x000ea80000000800 */
[----:B------:R-:W3:Y:S04]  /*0a70*/  LDS R28, [R16+0xc0] ;  /* 0x0000c000101c7984 */ /* 0x000ee80000000800 */
[----:B------:R-:W-:Y:S04]  /*0a80*/  LDS R17, [R16+0x100] ;  /* 0x0001000010117984 */ /* 0x000fe80000000800 */
[----:B------:R-:W4:Y:S04]  /*0a90*/  LDS.128 R8, [R2+0x10] ;  /* 0x0000100002087984 */ /* 0x000f280000000c00 */
[----:B------:R-:W5:Y:S04]  /*0aa0*/  LDS R20, [R16+0x140] ;  /* 0x0001400010147984 */ /* 0x000f680000000800 */
[----:B------:R-:W5:Y:S04]  /*0ab0*/  LDS R19, [R16+0x180] ;  /* 0x0001800010137984 */ /* 0x000f680000000800 */
[----:B------:R-:W5:Y:S04]  /*0ac0*/  LDS R18, [R16+0x1c0] ;  /* 0x0001c00010127984 */ /* 0x000f680000000800 */
[----:B------:R-:W-:Y:S01]  /*0ad0*/  LDS.128 R12, [R2+0x20] ;  /* 0x00002000020c7984 */ /* 0x000fe20000000c00 */
[----:B0-----:R-:W-:-:S03]  /*0ae0*/  IMAD R4, R4, R21, R23 ;  /* 0x0000001504047224 */ /* 0x001fc600078e0217 */
[----:B------:R-:W-:Y:S04]  /*0af0*/  LDS R26, [R16+0x2c0] ;  /* 0x0002c000101a7984 */ /* 0x000fe80000000800 */
[----:B------:R-:W0:Y:S01]  /*0b00*/  LDS R21, [R16+0x200] ;  /* 0x0002000010157984 */ /* 0x000e220000000800 */
[----:B-1----:R-:W-:-:S03]  /*0b10*/  IMAD R4, R24, R5, R4 ;  /* 0x0000000518047224 */ /* 0x002fc600078e0204 */
[----:B------:R-:W1:Y:S01]  /*0b20*/  LDS R24, [R16+0x240] ;  /* 0x0002400010187984 */ /* 0x000e620000000800 */
[----:B--2---:R-:W-:-:S03]  /*0b30*/  IMAD R4, R25, R6, R4 ;  /* 0x0000000619047224 */ /* 0x004fc600078e0204 */
[----:B------:R-:W2:Y:S01]  /*0b40*/  LDS R23, [R16+0x280] ;  /* 0x0002800010177984 */ /* 0x000ea20000000800 */
[----:B---3--:R-:W-:-:S03]  /*0b50*/  IMAD R28, R28, R7, R4 ;  /* 0x000000071c1c7224 */ /* 0x008fc600078e0204 */
[----:B------:R-:W-:Y:S04]  /*0b60*/  LDS R25, [R16+0x300] ;  /* 0x0003000010197984 */ /* 0x000fe80000000800 */
[----:B------:R-:W3:Y:S01]  /*0b70*/  LDS.128 R4, [R2+0x30] ;  /* 0x0000300002047984 */ /* 0x000ee20000000c00 */
[----:B----4-:R-:W-:-:S03]  /*0b80*/  IMAD R17, R8, R17, R28 ;  /* 0x0000001108117224 */ /* 0x010fc600078e021c */
[----:B------:R-:W4:Y:S01]  /*0b90*/  LDS R8, [R16+0x340] ;  /* 0x0003400010087984 */ /* 0x000f220000000800 */
[----:B-----5:R-:W-:-:S03]  /*0ba0*/  IMAD R17, R20, R9, R17 ;  /* 0x0000000914117224 */ /* 0x020fc600078e0211 */
[----:B------:R-:W5:Y:S04]  /*0bb0*/  LDS R9, [R16+0x380] ;  /* 0x0003800010097984 */ /* 0x000f680000000800 */
[----:B------:R-:W5:Y:S01]  /*0bc0*/  LDS R20, [R16+0x3c0] ;  /* 0x0003c00010147984 */ /* 0x000f620000000800 */
[----:B------:R-:W-:-:S04]  /*0bd0*/  IMAD R10, R19, R10, R17 ;  /* 0x0000000a130a7224 */ /* 0x000fc800078e0211 */
[----:B------:R-:W-:-:S04]  /*0be0*/  IMAD R10, R18, R11, R10 ;  /* 0x0000000b120a7224 */ /* 0x000fc800078e020a */
[----:B0-----:R-:W-:-:S04]  /*0bf0*/  IMAD R10, R12, R21, R10 ;  /* 0x000000150c0a7224 */ /* 0x001fc800078e020a */
[----:B-1----:R-:W-:-:S04]  /*0c00*/  IMAD R10, R24, R13, R10 ;  /* 0x0000000d180a7224 */ /* 0x002fc800078e020a */
[----:B--2---:R-:W-:-:S04]  /*0c10*/  IMAD R10, R23, R14, R10 ;  /* 0x0000000e170a7224 */ /* 0x004fc800078e020a */
[----:B------:R-:W-:-:S04]  /*0c20*/  IMAD R10, R26, R15, R10 ;  /* 0x0000000f1a0a7224 */ /* 0x000fc800078e020a */
[----:B---3--:R-:W-:-:S04]  /*0c30*/  IMAD R4, R4, R25, R10 ;  /* 0x0000001904047224 */ /* 0x008fc800078e020a */
[----:B----4-:R-:W-:-:S04]  /*0c40*/  IMAD R4, R8, R5, R4 ;  /* 0x0000000508047224 */ /* 0x010fc800078e0204 */
[----:B-----5:R-:W-:-:S04]  /*0c50*/  IMAD R4, R9, R6, R4 ;  /* 0x0000000609047224 */ /* 0x020fc800078e0204 */
[----:B------:R-:W-:Y:S01]  /*0c60*/  IMAD R23, R20, R7, R4 ;  /* 0x0000000714177224 */ /* 0x000fe200078e0204 */
[----:B------:R-:W-:Y:S06]  /*0c70*/  BAR.SYNC.DEFER_BLOCKING 0x0 ;  /* 0x0000000000007b1d */ /* 0x000fec0000010000 */
.L_x_2:
[----:B------:R-:W-:Y:S05]  /*0c80*/  @P2 EXIT ;  /* 0x000000000000294d */ /* 0x000fea0003800000 */
[----:B------:R-:W0:Y:S01]  /*0c90*/  LDC.64 R4, c[0x0][0x390] ;  /* 0x0000e400ff047b82 */ /* 0x000e220000000a00 */
[----:B------:R-:W-:-:S04]  /*0ca0*/  IMAD R3, R0, R22, R3 ;  /* 0x0000001600037224 */ /* 0x000fc800078e0203 */
[----:B0-----:R-:W-:-:S05]  /*0cb0*/  IMAD.WIDE R2, R3, 0x4, R4 ;  /* 0x0000000403027825 */ /* 0x001fca00078e0204 */
[----:B------:R-:W-:Y:S01]  /*0cc0*/  STG.E desc[UR8][R2.64], R23 ;  /* 0x0000001702007986 */ /* 0x000fe2000c101908 */
[----:B------:R-:W-:Y:S05]  /*0cd0*/  EXIT ;  /* 0x000000000000794d */ /* 0x000fea0003800000 */
.L_x_3:
[----:B------:R-:W-:-:S00]  /*0ce0*/  BRA `(.L_x_3) ;  /* 0xfffffffc00fc7947 */ /* 0x000fc0000383ffff */
[----:B------:R-:W-:-:S00]  /*0cf0*/  NOP ;  /* 0x0000000000007918 */ /* 0x000fc00000000000 */
        /* <DEDUP_REMOVED lines=8> */
.L_x_4:


//--------------------- .nv.shared._Z9Cuda_MultPiS_S_i --------------------------
	.section	.nv.shared._Z9Cuda_MultPiS_S_i,"aw",@nobits
	.sectionflags	@""
	.align	4
.nv.shared._Z9Cuda_MultPiS_S_i:
	.zero		3072


//--------------------- .nv.shared.reserved.0     --------------------------
	.section	.nv.shared.reserved.0,"aw",@nobits
	.weak		__nv_reservedSMEM_offset_0_alias
	.size		__nv_reservedSMEM_offset_0_alias, 0, 64
	.other		__nv_reservedSMEM_offset_0_alias,@"STO_CUDA_RESERVED_SHARED STV_DEFAULT"
__nv_reservedSMEM_offset_0_alias:
	.zero		0
	.zero		64


//--------------------- .nv.constant0._Z9Cuda_MultPiS_S_i --------------------------
	.section	.nv.constant0._Z9Cuda_MultPiS_S_i,"a",@progbits
	.sectionflags	@""
	.align	4
.nv.constant0._Z9Cuda_MultPiS_S_i:
	.zero		924


//--------------------- SYMBOLS --------------------------

	.type		.nv.reservedSmem.offset0,@object
	.size		.nv.reservedSmem.offset0,0x4
	.type		.nv.reservedSmem.cap,@object
	.size		.nv.reservedSmem.cap,0x4
